//
// Generated by NVIDIA NVVM Compiler
//
// Compiler Build ID: CL-36424714
// Cuda compilation tools, release 13.0, V13.0.88
// Based on NVVM 20.0.0
//

.version 9.0
.target sm_100
.address_size 64

	// .globl	_Z31smith_waterman_kernel_optimizedPKcS0_Piiiiiii
.extern .shared .align 16 .b8 shared_score[];

.visible .entry _Z31smith_waterman_kernel_optimizedPKcS0_Piiiiiii(
	.param .u64 .ptr .align 1 _Z31smith_waterman_kernel_optimizedPKcS0_Piiiiiii_param_0,
	.param .u64 .ptr .align 1 _Z31smith_waterman_kernel_optimizedPKcS0_Piiiiiii_param_1,
	.param .u64 .ptr .align 1 _Z31smith_waterman_kernel_optimizedPKcS0_Piiiiiii_param_2,
	.param .u32 _Z31smith_waterman_kernel_optimizedPKcS0_Piiiiiii_param_3,
	.param .u32 _Z31smith_waterman_kernel_optimizedPKcS0_Piiiiiii_param_4,
	.param .u32 _Z31smith_waterman_kernel_optimizedPKcS0_Piiiiiii_param_5,
	.param .u32 _Z31smith_waterman_kernel_optimizedPKcS0_Piiiiiii_param_6,
	.param .u32 _Z31smith_waterman_kernel_optimizedPKcS0_Piiiiiii_param_7,
	.param .u32 _Z31smith_waterman_kernel_optimizedPKcS0_Piiiiiii_param_8
)
{
	.reg .pred 	%p<5>;
	.reg .b16 	%rs<5>;
	.reg .b32 	%r<27>;
	.reg .b64 	%rd<19>;

	ld.param.u64 	%rd1, [_Z31smith_waterman_kernel_optimizedPKcS0_Piiiiiii_param_0];
	ld.param.u64 	%rd2, [_Z31smith_waterman_kernel_optimizedPKcS0_Piiiiiii_param_1];
	ld.param.u64 	%rd3, [_Z31smith_waterman_kernel_optimizedPKcS0_Piiiiiii_param_2];
	ld.param.u32 	%r8, [_Z31smith_waterman_kernel_optimizedPKcS0_Piiiiiii_param_3];
	ld.param.u32 	%r4, [_Z31smith_waterman_kernel_optimizedPKcS0_Piiiiiii_param_4];
	ld.param.u32 	%r5, [_Z31smith_waterman_kernel_optimizedPKcS0_Piiiiiii_param_5];
	ld.param.u32 	%r6, [_Z31smith_waterman_kernel_optimizedPKcS0_Piiiiiii_param_6];
	ld.param.u32 	%r7, [_Z31smith_waterman_kernel_optimizedPKcS0_Piiiiiii_param_7];
	ld.param.u32 	%r9, [_Z31smith_waterman_kernel_optimizedPKcS0_Piiiiiii_param_8];
	mov.u32 	%r10, %ctaid.x;
	mov.u32 	%r11, %ntid.x;
	mov.u32 	%r1, %tid.x;
	mad.lo.s32 	%r2, %r10, %r11, %r1;
	sub.s32 	%r3, %r9, %r2;
	add.s32 	%r12, %r3, -1;
	setp.ge.u32 	%p1, %r12, %r8;
	setp.ge.u32 	%p2, %r2, %r4;
	or.pred  	%p3, %p2, %p1;
	@%p3 bra 	$L__BB0_2;
	cvta.to.global.u64 	%rd4, %rd1;
	cvta.to.global.u64 	%rd5, %rd2;
	cvta.to.global.u64 	%rd6, %rd3;
	cvt.s64.s32 	%rd7, %r3;
	add.s32 	%r13, %r4, 1;
	cvt.s64.s32 	%rd8, %r13;
	add.s64 	%rd9, %rd7, -1;
	cvt.s64.s32 	%rd10, %r2;
	add.s64 	%rd11, %rd10, -1;
	mad.lo.s64 	%rd12, %rd9, %rd8, %rd11;
	add.s64 	%rd13, %rd4, %rd7;
	ld.global.nc.u8 	%rs1, [%rd13+-1];
	cvt.u16.u8 	%rs2, %rs1;
	add.s64 	%rd14, %rd5, %rd11;
	ld.global.nc.u8 	%rs3, [%rd14+1];
	cvt.u16.u8 	%rs4, %rs3;
	setp.eq.s16 	%p4, %rs2, %rs4;
	selp.b32 	%r14, %r5, %r6, %p4;
	shl.b64 	%rd15, %rd12, 2;
	add.s64 	%rd16, %rd6, %rd15;
	ld.global.u32 	%r15, [%rd16+4];
	shl.b32 	%r16, %r1, 2;
	mov.u32 	%r17, shared_score;
	add.s32 	%r18, %r17, %r16;
	st.shared.u32 	[%r18], %r15;
	bar.sync 	0;
	ld.shared.u32 	%r19, [%r18];
	add.s32 	%r20, %r19, %r14;
	ld.global.u32 	%r21, [%rd16+8];
	mul.wide.s32 	%rd17, %r13, 4;
	add.s64 	%rd18, %rd16, %rd17;
	ld.global.u32 	%r22, [%rd18+4];
	max.s32 	%r23, %r21, %r22;
	add.s32 	%r24, %r23, %r7;
	max.s32 	%r25, %r20, %r24;
	max.s32 	%r26, %r25, 0;
	st.global.u32 	[%rd18+8], %r26;
$L__BB0_2:
	ret;

}


// ===== COMPILED SASS (sm_100) =====

	.target	sm_100

	.elftype	@"ET_EXEC"


//--------------------- .note.nv.tkinfo           --------------------------
	.section	.note.nv.tkinfo,"",@"SHT_NOTE"
	.sectionflags	@"SHF_NOTE_NV_TKINFO"
	.tkinfo
        /*0018*/ 	.word	0x00000002
        /*0030*/ 	.string	""
        /*0030*/ 	.string	"ptxas"
        /*0030*/ 	.string	"Cuda compilation tools, release 13.0, V13.0.88"
        /*0030*/ 	.string	"Build cuda_13.0.r13.0/compiler.36424714_0"
        /*0030*/ 	.string	"-arch sm_100 -m 64 "



//--------------------- .note.nv.cuinfo           --------------------------
	.section	.note.nv.cuinfo,"",@"SHT_NOTE"
	.sectionflags	@"SHF_NOTE_NV_CUINFO"
        /*0018*/ 	.short	0x0002
        /*001a*/ 	.short	0x0064
        /*001c*/ 	.short	0x0082
	.zero		2


//--------------------- .nv.info                  --------------------------
	.section	.nv.info,"",@"SHT_CUDA_INFO"
	.align	4


	//----- nvinfo : EIATTR_REGCOUNT
	.align		4
        /*0000*/ 	.byte	0x04, 0x2f
        /*0002*/ 	.short	(.L_1 - .L_0)
	.align		4
.L_0:
        /*0004*/ 	.word	index@(_Z31smith_waterman_kernel_optimizedPKcS0_Piiiiiii)
        /*0008*/ 	.word	0x00000010


	//----- nvinfo : EIATTR_FRAME_SIZE
	.align		4
.L_1:
        /*000c*/ 	.byte	0x04, 0x11
        /*000e*/ 	.short	(.L_3 - .L_2)
	.align		4
.L_2:
        /*0010*/ 	.word	index@(_Z31smith_waterman_kernel_optimizedPKcS0_Piiiiiii)
        /*0014*/ 	.word	0x00000000


	//----- nvinfo : EIATTR_MIN_STACK_SIZE
	.align		4
.L_3:
        /*0018*/ 	.byte	0x04, 0x12
        /*001a*/ 	.short	(.L_5 - .L_4)
	.align		4
.L_4:
        /*001c*/ 	.word	index@(_Z31smith_waterman_kernel_optimizedPKcS0_Piiiiiii)
        /*0020*/ 	.word	0x00000000
.L_5:


//--------------------- .nv.compat                --------------------------
	.section	.nv.compat,"",@"SHT_CUDA_COMPAT_INFO"
	.align	4
        /*0000*/ 	.byte	0x02, 0x09, 0x00, 0x00, 0x02, 0x02, 0x01, 0x00, 0x02, 0x05, 0x05, 0x00, 0x03, 0x07, 0x01, 0x01
        /*0010*/ 	.byte	0x02, 0x03, 0x00, 0x00, 0x02, 0x06, 0x01, 0x00, 0x04, 0x0b, 0x08, 0x00, 0x09, 0x00, 0x00, 0x00
        /*0020*/ 	.byte	0x00, 0x00, 0x00, 0x00


//--------------------- .nv.info._Z31smith_waterman_kernel_optimizedPKcS0_Piiiiiii --------------------------
	.section	.nv.info._Z31smith_waterman_kernel_optimizedPKcS0_Piiiiiii,"",@"SHT_CUDA_INFO"
	.sectionflags	@""
	.align	4


	//----- nvinfo : EIATTR_CUDA_API_VERSION
	.align		4
        /*0000*/ 	.byte	0x04, 0x37
        /*0002*/ 	.short	(.L_7 - .L_6)
.L_6:
        /*0004*/ 	.word	0x00000082


	//----- nvinfo : EIATTR_KPARAM_INFO
	.align		4
.L_7:
        /*0008*/ 	.byte	0x04, 0x17
        /*000a*/ 	.short	(.L_9 - .L_8)
.L_8:
        /*000c*/ 	.word	0x00000000
        /*0010*/ 	.short	0x0008
        /*0012*/ 	.short	0x002c
        /*0014*/ 	.byte	0x00, 0xf0, 0x11, 0x00


	//----- nvinfo : EIATTR_KPARAM_INFO
	.align		4
.L_9:
        /*0018*/ 	.byte	0x04, 0x17
        /*001a*/ 	.short	(.L_11 - .L_10)
.L_10:
        /*001c*/ 	.word	0x00000000
        /*0020*/ 	.short	0x0007
        /*0022*/ 	.short	0x0028
        /*0024*/ 	.byte	0x00, 0xf0, 0x11, 0x00


	//----- nvinfo : EIATTR_KPARAM_INFO
	.align		4
.L_11:
        /*0028*/ 	.byte	0x04, 0x17
        /*002a*/ 	.short	(.L_13 - .L_12)
.L_12:
        /*002c*/ 	.word	0x00000000
        /*0030*/ 	.short	0x0006
        /*0032*/ 	.short	0x0024
        /*0034*/ 	.byte	0x00, 0xf0, 0x11, 0x00


	//----- nvinfo : EIATTR_KPARAM_INFO
	.align		4
.L_13:
        /*0038*/ 	.byte	0x04, 0x17
        /*003a*/ 	.short	(.L_15 - .L_14)
.L_14:
        /*003c*/ 	.word	0x00000000
        /*0040*/ 	.short	0x0005
        /*0042*/ 	.short	0x0020
        /*0044*/ 	.byte	0x00, 0xf0, 0x11, 0x00


	//----- nvinfo : EIATTR_KPARAM_INFO
	.align		4
.L_15:
        /*0048*/ 	.byte	0x04, 0x17
        /*004a*/ 	.short	(.L_17 - .L_16)
.L_16:
        /*004c*/ 	.word	0x00000000
        /*0050*/ 	.short	0x0004
        /*0052*/ 	.short	0x001c
        /*0054*/ 	.byte	0x00, 0xf0, 0x11, 0x00


	//----- nvinfo : EIATTR_KPARAM_INFO
	.align		4
.L_17:
        /*0058*/ 	.byte	0x04, 0x17
        /*005a*/ 	.short	(.L_19 - .L_18)
.L_18:
        /*005c*/ 	.word	0x00000000
        /*0060*/ 	.short	0x0003
        /*0062*/ 	.short	0x0018
        /*0064*/ 	.byte	0x00, 0xf0, 0x11, 0x00


	//----- nvinfo : EIATTR_KPARAM_INFO
	.align		4
.L_19:
        /*0068*/ 	.byte	0x04, 0x17
        /*006a*/ 	.short	(.L_21 - .L_20)
.L_20:
        /*006c*/ 	.word	0x00000000
        /*0070*/ 	.short	0x0002
        /*0072*/ 	.short	0x0010
        /*0074*/ 	.byte	0x00, 0xf5, 0x21, 0x00


	//----- nvinfo : EIATTR_KPARAM_INFO
	.align		4
.L_21:
        /*0078*/ 	.byte	0x04, 0x17
        /*007a*/ 	.short	(.L_23 - .L_22)
.L_22:
        /*007c*/ 	.word	0x00000000
        /*0080*/ 	.short	0x0001
        /*0082*/ 	.short	0x0008
        /*0084*/ 	.byte	0x00, 0xf5, 0x21, 0x00


	//----- nvinfo : EIATTR_KPARAM_INFO
	.align		4
.L_23:
        /*0088*/ 	.byte	0x04, 0x17
        /*008a*/ 	.short	(.L_25 - .L_24)
.L_24:
        /*008c*/ 	.word	0x00000000
        /*0090*/ 	.short	0x0000
        /*0092*/ 	.short	0x0000
        /*0094*/ 	.byte	0x00, 0xf5, 0x21, 0x00


	//----- nvinfo : EIATTR_SPARSE_MMA_MASK
	.align		4
.L_25:
        /*0098*/ 	.byte	0x03, 0x50
        /*009a*/ 	.short	0x0000


	//----- nvinfo : EIATTR_MAXREG_COUNT
	.align		4
        /*009c*/ 	.byte	0x03, 0x1b
        /*009e*/ 	.short	0x00ff


	//----- nvinfo : EIATTR_NUM_BARRIERS
	.align		4
        /*00a0*/ 	.byte	0x02, 0x4c
        /*00a2*/ 	.byte	0x01
	.zero		1


	//----- nvinfo : EIATTR_MERCURY_ISA_VERSION
	.align		4
        /*00a4*/ 	.byte	0x03, 0x5f
        /*00a6*/ 	.short	0x0101


	//----- nvinfo : EIATTR_VRC_CTA_INIT_COUNT
	.align		4
        /*00a8*/ 	.byte	0x02, 0x4a
	.zero		1
	.zero		1


	//----- nvinfo : EIATTR_EXIT_INSTR_OFFSETS
	.align		4
        /*00ac*/ 	.byte	0x04, 0x1c
        /*00ae*/ 	.short	(.L_27 - .L_26)


	//   ....[0]....
.L_26:
        /*00b0*/ 	.word	0x000000b0


	//   ....[1]....
        /*00b4*/ 	.word	0x00000360


	//----- nvinfo : EIATTR_CBANK_PARAM_SIZE
	.align		4
.L_27:
        /*00b8*/ 	.byte	0x03, 0x19
        /*00ba*/ 	.short	0x0030


	//----- nvinfo : EIATTR_PARAM_CBANK
	.align		4
        /*00bc*/ 	.byte	0x04, 0x0a
        /*00be*/ 	.short	(.L_29 - .L_28)
	.align		4
.L_28:
        /*00c0*/ 	.word	index@(.nv.constant0._Z31smith_waterman_kernel_optimizedPKcS0_Piiiiiii)
        /*00c4*/ 	.short	0x0380
        /*00c6*/ 	.short	0x0030


	//----- nvinfo : EIATTR_SW_WAR
	.align		4
.L_29:
        /*00c8*/ 	.byte	0x04, 0x36
        /*00ca*/ 	.short	(.L_31 - .L_30)
.L_30:
        /*00cc*/ 	.word	0x00000008
.L_31:


//--------------------- .nv.callgraph             --------------------------
	.section	.nv.callgraph,"",@"SHT_CUDA_CALLGRAPH"
	.align	4
	.sectionentsize	8
	.align		4
        /*0000*/ 	.word	0x00000000
	.align		4
        /*0004*/ 	.word	0xffffffff
	.align		4
        /*0008*/ 	.word	0x00000000
	.align		4
        /*000c*/ 	.word	0xfffffffe
	.align		4
        /*0010*/ 	.word	0x00000000
	.align		4
        /*0014*/ 	.word	0xfffffffd
	.align		4
        /*0018*/ 	.word	0x00000000
	.align		4
        /*001c*/ 	.word	0xfffffffc


//--------------------- .text._Z31smith_waterman_kernel_optimizedPKcS0_Piiiiiii --------------------------
	.section	.text._Z31smith_waterman_kernel_optimizedPKcS0_Piiiiiii,"ax",@progbits
	.align	128
        .global         _Z31smith_waterman_kernel_optimizedPKcS0_Piiiiiii
        .type           _Z31smith_waterman_kernel_optimizedPKcS0_Piiiiiii,@function
        .size           _Z31smith_waterman_kernel_optimizedPKcS0_Piiiiiii,(.L_x_1 - _Z31smith_waterman_kernel_optimizedPKcS0_Piiiiiii)
        .other          _Z31smith_waterman_kernel_optimizedPKcS0_Piiiiiii,@"STO_CUDA_ENTRY STV_DEFAULT"
_Z31smith_waterman_kernel_optimizedPKcS0_Piiiiiii:
.text._Z31smith_waterman_kernel_optimizedPKcS0_Piiiiiii:
[----:B------:R-:W-:Y:S01]  /*0000*/  LDC R1, c[0x0][0x37c] ;  /* 0x0000df00ff017b82 */ /* 0x000fe20000000800 */
[----:B------:R-:W0:Y:S07]  /*0010*/  S2R R13, SR_TID.X ;  /* 0x00000000000d7919 */ /* 0x000e2e0000002100 */
[----:B------:R-:W0:Y:S01]  /*0020*/  S2UR UR4, SR_CTAID.X ;  /* 0x00000000000479c3 */ /* 0x000e220000002500 */
[----:B------:R-:W1:Y:S07]  /*0030*/  LDCU UR5, c[0x0][0x3ac] ;  /* 0x00007580ff0577ac */ /* 0x000e6e0008000800 */
[----:B------:R-:W0:Y:S08]  /*0040*/  LDC R8, c[0x0][0x360] ;  /* 0x0000d800ff087b82 */ /* 0x000e300000000800 */
[----:B------:R-:W2:Y:S01]  /*0050*/  LDC.64 R10, c[0x0][0x398] ;  /* 0x0000e600ff0a7b82 */ /* 0x000ea20000000a00 */
[----:B0-----:R-:W-:-:S05]  /*0060*/  IMAD R8, R8, UR4, R13 ;  /* 0x0000000408087c24 */ /* 0x001fca000f8e020d */
[----:B-1----:R-:W-:-:S05]  /*0070*/  IADD3 R6, PT, PT, -R8, UR5, RZ ;  /* 0x0000000508067c10 */ /* 0x002fca000fffe1ff */
[----:B------:R-:W-:-:S05]  /*0080*/  VIADD R3, R6, 0xffffffff ;  /* 0xffffffff06037836 */ /* 0x000fca0000000000 */
[----:B--2---:R-:W-:-:S04]  /*0090*/  ISETP.GE.U32.AND P0, PT, R3, R10, PT ;  /* 0x0000000a0300720c */ /* 0x004fc80003f06070 */
[----:B------:R-:W-:-:S13]  /*00a0*/  ISETP.GE.U32.OR P0, PT, R8, R11, P0 ;  /* 0x0000000b0800720c */ /* 0x000fda0000706470 */
[----:B------:R-:W-:Y:S05]  /*00b0*/  @P0 EXIT ;  /* 0x000000000000094d */ /* 0x000fea0003800000 */
[----:B------:R-:W-:Y:S01]  /*00c0*/  SHF.R.S32.HI R9, RZ, 0x1f, R6 ;  /* 0x0000001fff097819 */ /* 0x000fe20000011406 */
[----:B------:R-:W0:Y:S01]  /*00d0*/  LDCU.64 UR4, c[0x0][0x390] ;  /* 0x00007200ff0477ac */ /* 0x000e220008000a00 */
[----:B------:R-:W-:Y:S01]  /*00e0*/  IADD3 R3, P0, PT, R6, -0x1, RZ ;  /* 0xffffffff06037810 */ /* 0x000fe20007f1e0ff */
[----:B------:R-:W-:Y:S01]  /*00f0*/  VIADD R11, R11, 0x1 ;  /* 0x000000010b0b7836 */ /* 0x000fe20000000000 */
[----:B------:R-:W-:Y:S01]  /*0100*/  SHF.R.S32.HI R12, RZ, 0x1f, R8 ;  /* 0x0000001fff0c7819 */ /* 0x000fe20000011408 */
[----:B------:R-:W1:Y:S01]  /*0110*/  LDCU.64 UR6, c[0x0][0x358] ;  /* 0x00006b00ff0677ac */ /* 0x000e620008000a00 */
[----:B------:R-:W-:Y:S02]  /*0120*/  IADD3.X R2, PT, PT, R9, -0x1, RZ, P0, !PT ;  /* 0xffffffff09027810 */ /* 0x000fe400007fe4ff */
[----:B------:R-:W-:Y:S01]  /*0130*/  IADD3 R4, P0, PT, R8, -0x1, RZ ;  /* 0xffffffff08047810 */ /* 0x000fe20007f1e0ff */
[----:B------:R-:W2:Y:S01]  /*0140*/  LDCU.128 UR8, c[0x0][0x380] ;  /* 0x00007000ff0877ac */ /* 0x000ea20008000c00 */
[----:B------:R-:W-:Y:S01]  /*0150*/  SHF.R.S32.HI R0, RZ, 0x1f, R11 ;  /* 0x0000001fff007819 */ /* 0x000fe2000001140b */
[----:B------:R-:W-:Y:S01]  /*0160*/  IMAD R2, R2, R11, RZ ;  /* 0x0000000b02027224 */ /* 0x000fe200078e02ff */
[----:B------:R-:W-:-:S03]  /*0170*/  IADD3.X R5, PT, PT, R12, -0x1, RZ, P0, !PT ;  /* 0xffffffff0c057810 */ /* 0x000fc600007fe4ff */
[-C--:B------:R-:W-:Y:S02]  /*0180*/  IMAD R7, R0, R3.reuse, R2 ;  /* 0x0000000300077224 */ /* 0x080fe400078e0202 */
[----:B------:R-:W-:Y:S01]  /*0190*/  IMAD.WIDE.U32 R4, R11, R3, R4 ;  /* 0x000000030b047225 */ /* 0x000fe200078e0004 */
[----:B------:R-:W3:Y:S03]  /*01a0*/  LDC R0, c[0x0][0x3a0] ;  /* 0x0000e800ff007b82 */ /* 0x000ee60000000800 */
[----:B------:R-:W-:Y:S01]  /*01b0*/  IMAD.IADD R3, R5, 0x1, R7 ;  /* 0x0000000105037824 */ /* 0x000fe200078e0207 */
[----:B0-----:R-:W-:-:S04]  /*01c0*/  LEA R2, P0, R4, UR4, 0x2 ;  /* 0x0000000404027c11 */ /* 0x001fc8000f8010ff */
[----:B------:R-:W-:-:S05]  /*01d0*/  LEA.HI.X R3, R4, UR5, R3, 0x2, P0 ;  /* 0x0000000504037c11 */ /* 0x000fca00080f1403 */
[----:B-1----:R-:W4:Y:S01]  /*01e0*/  LDG.E R10, desc[UR6][R2.64+0x4] ;  /* 0x00000406020a7981 */ /* 0x002f22000c1e1900 */
[----:B------:R-:W0:Y:S01]  /*01f0*/  S2UR UR5, SR_CgaCtaId ;  /* 0x00000000000579c3 */ /* 0x000e220000008800 */
[----:B--2---:R-:W-:Y:S01]  /*0200*/  IADD3 R6, P0, PT, R6, UR8, RZ ;  /* 0x0000000806067c10 */ /* 0x004fe2000ff1e0ff */
[----:B------:R-:W-:Y:S01]  /*0210*/  UMOV UR4, 0x400 ;  /* 0x0000040000047882 */ /* 0x000fe20000000000 */
[----:B------:R-:W-:Y:S02]  /*0220*/  IADD3 R8, P1, PT, R8, UR10, RZ ;  /* 0x0000000a08087c10 */ /* 0x000fe4000ff3e0ff */
[----:B------:R-:W-:Y:S02]  /*0230*/  IADD3.X R7, PT, PT, R9, UR9, RZ, P0, !PT ;  /* 0x0000000909077c10 */ /* 0x000fe400087fe4ff */
[----:B------:R-:W-:-:S03]  /*0240*/  IADD3.X R9, PT, PT, R12, UR11, RZ, P1, !PT ;  /* 0x0000000b0c097c10 */ /* 0x000fc60008ffe4ff */
[----:B------:R-:W2:Y:S04]  /*0250*/  LDG.E.U8.CONSTANT R6, desc[UR6][R6.64+-0x1] ;  /* 0xffffff0606067981 */ /* 0x000ea8000c1e9100 */
[----:B------:R-:W2:Y:S01]  /*0260*/  LDG.E.U8.CONSTANT R9, desc[UR6][R8.64] ;  /* 0x0000000608097981 */ /* 0x000ea2000c1e9100 */
[----:B------:R-:W-:Y:S01]  /*0270*/  IMAD.WIDE R4, R11, 0x4, R2 ;  /* 0x000000040b047825 */ /* 0x000fe200078e0202 */
[----:B0-----:R-:W-:-:S06]  /*0280*/  ULEA UR4, UR5, UR4, 0x18 ;  /* 0x0000000405047291 */ /* 0x001fcc000f8ec0ff */
[----:B------:R-:W-:-:S05]  /*0290*/  LEA R13, R13, UR4, 0x2 ;  /* 0x000000040d0d7c11 */ /* 0x000fca000f8e10ff */
[----:B------:R-:W0:Y:S01]  /*02a0*/  LDCU UR4, c[0x0][0x3a8] ;  /* 0x00007500ff0477ac */ /* 0x000e220008000800 */
[----:B----4-:R-:W-:Y:S01]  /*02b0*/  STS [R13], R10 ;  /* 0x0000000a0d007388 */ /* 0x010fe20000000800 */
[----:B------:R-:W-:Y:S06]  /*02c0*/  BAR.SYNC.DEFER_BLOCKING 0x0 ;  /* 0x0000000000007b1d */ /* 0x000fec0000010000 */
[----:B------:R-:W4:Y:S04]  /*02d0*/  LDG.E R2, desc[UR6][R2.64+0x8] ;  /* 0x0000080602027981 */ /* 0x000f28000c1e1900 */
[----:B------:R-:W4:Y:S01]  /*02e0*/  LDG.E R11, desc[UR6][R4.64+0x4] ;  /* 0x00000406040b7981 */ /* 0x000f22000c1e1900 */
[----:B--2---:R-:W-:-:S03]  /*02f0*/  ISETP.NE.AND P0, PT, R6, R9, PT ;  /* 0x000000090600720c */ /* 0x004fc60003f05270 */
[----:B------:R-:W1:Y:S10]  /*0300*/  LDS R7, [R13] ;  /* 0x000000000d077984 */ /* 0x000e740000000800 */
[----:B---3--:R-:W1:Y:S01]  /*0310*/  @P0 LDC R0, c[0x0][0x3a4] ;  /* 0x0000e900ff000b82 */ /* 0x008e620000000800 */
[----:B----4-:R-:W-:-:S05]  /*0320*/  VIMNMX R11, PT, PT, R2, R11, !PT ;  /* 0x0000000b020b7248 */ /* 0x010fca0007fe0100 */
[----:B0-----:R-:W-:-:S05]  /*0330*/  VIADD R11, R11, UR4 ;  /* 0x000000040b0b7c36 */ /* 0x001fca0008000000 */
[----:B-1----:R-:W-:-:S05]  /*0340*/  VIADDMNMX.RELU R7, R7, R0, R11, !PT ;  /* 0x0000000007077246 */ /* 0x002fca000780110b */
[----:B------:R-:W-:Y:S01]  /*0350*/  STG.E desc[UR6][R4.64+0x8], R7 ;  /* 0x0000080704007986 */ /* 0x000fe2000c101906 */
[----:B------:R-:W-:Y:S05]  /*0360*/  EXIT ;  /* 0x000000000000794d */ /* 0x000fea0003800000 */
.L_x_0:
[----:B------:R-:W-:-:S00]  /*0370*/  BRA `(.L_x_0) ;  /* 0xfffffffc00fc7947 */ /* 0x000fc0000383ffff */
[----:B------:R-:W-:-:S00]  /*0380*/  NOP ;  /* 0x0000000000007918 */ /* 0x000fc00000000000 */
[----:B------:R-:W-:-:S00]  /*0390*/  NOP ;  /* 0x0000000000007918 */ /* 0x000fc00000000000 */
[----:B------:R-:W-:-:S00]  /*03a0*/  NOP ;  /* 0x0000000000007918 */ /* 0x000fc00000000000 */
[----:B------:R-:W-:-:S00]  /*03b0*/  NOP ;  /* 0x0000000000007918 */ /* 0x000fc00000000000 */
[----:B------:R-:W-:-:S00]  /*03c0*/  NOP ;  /* 0x0000000000007918 */ /* 0x000fc00000000000 */
[----:B------:R-:W-:-:S00]  /*03d0*/  NOP ;  /* 0x0000000000007918 */ /* 0x000fc00000000000 */
[----:B------:R-:W-:-:S00]  /*03e0*/  NOP ;  /* 0x0000000000007918 */ /* 0x000fc00000000000 */
[----:B------:R-:W-:-:S00]  /*03f0*/  NOP ;  /* 0x0000000000007918 */ /* 0x000fc00000000000 */
.L_x_1:


//--------------------- .nv.shared._Z31smith_waterman_kernel_optimizedPKcS0_Piiiiiii --------------------------
	.section	.nv.shared._Z31smith_waterman_kernel_optimizedPKcS0_Piiiiiii,"aw",@nobits
	.sectionflags	@""
	.align	16
	.zero		1024


//--------------------- .nv.shared.reserved.0     --------------------------
	.section	.nv.shared.reserved.0,"aw",@nobits
	.weak		__nv_reservedSMEM_offset_0_alias
	.size		__nv_reservedSMEM_offset_0_alias, 0, 64
	.other		__nv_reservedSMEM_offset_0_alias,@"STO_CUDA_RESERVED_SHARED STV_DEFAULT"
__nv_reservedSMEM_offset_0_alias:
	.zero		0
	.zero		64


//--------------------- .nv.constant0._Z31smith_waterman_kernel_optimizedPKcS0_Piiiiiii --------------------------
	.section	.nv.constant0._Z31smith_waterman_kernel_optimizedPKcS0_Piiiiiii,"a",@progbits
	.sectionflags	@""
	.align	4
.nv.constant0._Z31smith_waterman_kernel_optimizedPKcS0_Piiiiiii:
	.zero		944


//--------------------- SYMBOLS --------------------------

	.type		.nv.reservedSmem.offset0,@object
	.size		.nv.reservedSmem.offset0,0x4
	.type		.nv.reservedSmem.cap,@object
	.size		.nv.reservedSmem.cap,0x4
